//
// Generated by NVIDIA NVVM Compiler
//
// Compiler Build ID: CL-36424714
// Cuda compilation tools, release 13.0, V13.0.88
// Based on NVVM 20.0.0
//

.version 9.0
.target sm_100
.address_size 64

	// .globl	_Z6showeriPfS_Pi
.global .align 4 .b8 precalc_xorwow_matrix[102400];
.global .align 4 .b8 precalc_xorwow_offset_matrix[102400];
.global .align 4 .b8 mrg32k3aM1[2304];
.global .align 4 .b8 mrg32k3aM2[2304];
.global .align 4 .b8 mrg32k3aM1SubSeq[2016];
.global .align 4 .b8 mrg32k3aM2SubSeq[2016];
.global .align 4 .b8 mrg32k3aM1Seq[2304];
.global .align 4 .b8 mrg32k3aM2Seq[2304];
.const .align 8 .b8 __cr_lgamma_table[72];

.visible .entry _Z6showeriPfS_Pi(
	.param .u32 _Z6showeriPfS_Pi_param_0,
	.param .u64 .ptr .align 1 _Z6showeriPfS_Pi_param_1,
	.param .u64 .ptr .align 1 _Z6showeriPfS_Pi_param_2,
	.param .u64 .ptr .align 1 _Z6showeriPfS_Pi_param_3
)
{
	.reg .pred 	%p<7>;
	.reg .b32 	%r<65>;
	.reg .b32 	%f<20>;
	.reg .b64 	%rd<15>;

	ld.param.u32 	%r57, [_Z6showeriPfS_Pi_param_0];
	ld.param.u64 	%rd8, [_Z6showeriPfS_Pi_param_1];
	ld.param.u64 	%rd9, [_Z6showeriPfS_Pi_param_2];
	ld.param.u64 	%rd7, [_Z6showeriPfS_Pi_param_3];
	cvta.to.global.u64 	%rd1, %rd9;
	cvta.to.global.u64 	%rd2, %rd8;
	setp.lt.s32 	%p1, %r57, 0;
	@%p1 bra 	$L__BB0_10;
	cvta.to.global.u64 	%rd3, %rd7;
	mov.b32 	%r58, 1360900310;
	mov.b32 	%r59, -589760388;
	mov.b32 	%r60, -123459836;
	mov.b32 	%r61, 1163863128;
	mov.b32 	%r62, 1478573778;
	mov.b32 	%r63, 716983765;
$L__BB0_2:
	mul.wide.u32 	%rd10, %r57, 4;
	add.s64 	%rd5, %rd2, %rd10;
	ld.global.f32 	%f19, [%rd5];
	setp.leu.f32 	%p2, %f19, 0f00000000;
	@%p2 bra 	$L__BB0_9;
$L__BB0_3:
	mov.u32 	%r10, %r62;
	mov.u32 	%r62, %r61;
	mov.u32 	%r61, %r60;
	mov.u32 	%r60, %r59;
	mov.u32 	%r59, %r58;
	shr.u32 	%r34, %r10, 2;
	xor.b32  	%r35, %r34, %r10;
	shl.b32 	%r36, %r59, 4;
	shl.b32 	%r37, %r35, 1;
	xor.b32  	%r38, %r36, %r37;
	xor.b32  	%r39, %r38, %r59;
	xor.b32  	%r58, %r39, %r35;
	add.s32 	%r63, %r63, 362437;
	add.s32 	%r40, %r58, %r63;
	cvt.rn.f32.u32 	%f7, %r40;
	fma.rn.f32 	%f8, %f7, 0f2F800000, 0f2F000000;
	setp.geu.f32 	%p3, %f8, 0f3F000000;
	@%p3 bra 	$L__BB0_7;
	mul.f32 	%f3, %f19, 0f3E4CCCCD;
	setp.geu.f32 	%p4, %f3, 0f3A83126F;
	@%p4 bra 	$L__BB0_6;
	ld.global.f32 	%f15, [%rd1];
	add.f32 	%f16, %f19, %f15;
	st.global.f32 	[%rd1], %f16;
	mov.f32 	%f14, 0f00000000;
	st.global.f32 	[%rd5], %f14;
	bra.uni 	$L__BB0_8;
$L__BB0_6:
	ld.global.f32 	%f11, [%rd1];
	add.f32 	%f12, %f3, %f11;
	st.global.f32 	[%rd1], %f12;
	ld.global.f32 	%f13, [%rd5];
	sub.f32 	%f4, %f13, %f3;
	st.global.f32 	[%rd5], %f4;
	bra.uni 	$L__BB0_8;
$L__BB0_7:
	mul.f32 	%f9, %f19, 0f3F000000;
	sub.f32 	%f10, %f19, %f9;
	st.global.f32 	[%rd5], %f10;
	add.s32 	%r17, %r57, 1;
	mul.wide.u32 	%rd11, %r57, 4;
	add.s64 	%rd12, %rd2, %rd11;
	st.global.f32 	[%rd12+4], %f9;
	ld.global.u32 	%r41, [%rd3];
	add.s32 	%r42, %r41, 1;
	st.global.u32 	[%rd3], %r42;
	mov.u32 	%r57, %r17;
$L__BB0_8:
	mul.wide.u32 	%rd13, %r57, 4;
	add.s64 	%rd5, %rd2, %rd13;
	ld.global.f32 	%f19, [%rd5];
	setp.gt.f32 	%p5, %f19, 0f00000000;
	@%p5 bra 	$L__BB0_3;
$L__BB0_9:
	add.s32 	%r26, %r57, -1;
	setp.gt.s32 	%p6, %r57, 0;
	mov.u32 	%r57, %r26;
	@%p6 bra 	$L__BB0_2;
$L__BB0_10:
	ret;

}


// ===== COMPILED SASS (sm_100) =====

	.target	sm_100

	.elftype	@"ET_EXEC"


//--------------------- .note.nv.tkinfo           --------------------------
	.section	.note.nv.tkinfo,"",@"SHT_NOTE"
	.sectionflags	@"SHF_NOTE_NV_TKINFO"
	.tkinfo
        /*0018*/ 	.word	0x00000002
        /*0030*/ 	.string	""
        /*0030*/ 	.string	"ptxas"
        /*0030*/ 	.string	"Cuda compilation tools, release 13.0, V13.0.88"
        /*0030*/ 	.string	"Build cuda_13.0.r13.0/compiler.36424714_0"
        /*0030*/ 	.string	"-arch sm_100 -m 64 "



//--------------------- .note.nv.cuinfo           --------------------------
	.section	.note.nv.cuinfo,"",@"SHT_NOTE"
	.sectionflags	@"SHF_NOTE_NV_CUINFO"
        /*0018*/ 	.short	0x0002
        /*001a*/ 	.short	0x0064
        /*001c*/ 	.short	0x0082
	.zero		2


//--------------------- .nv.info                  --------------------------
	.section	.nv.info,"",@"SHT_CUDA_INFO"
	.align	4


	//----- nvinfo : EIATTR_REGCOUNT
	.align		4
        /*0000*/ 	.byte	0x04, 0x2f
        /*0002*/ 	.short	(.L_10 - .L_9)
	.align		4
.L_9:
        /*0004*/ 	.word	index@(_Z6showeriPfS_Pi)
        /*0008*/ 	.word	0x00000014


	//----- nvinfo : EIATTR_FRAME_SIZE
	.align		4
.L_10:
        /*000c*/ 	.byte	0x04, 0x11
        /*000e*/ 	.short	(.L_12 - .L_11)
	.align		4
.L_11:
        /*0010*/ 	.word	index@(_Z6showeriPfS_Pi)
        /*0014*/ 	.word	0x00000000


	//----- nvinfo : EIATTR_MIN_STACK_SIZE
	.align		4
.L_12:
        /*0018*/ 	.byte	0x04, 0x12
        /*001a*/ 	.short	(.L_14 - .L_13)
	.align		4
.L_13:
        /*001c*/ 	.word	index@(_Z6showeriPfS_Pi)
        /*0020*/ 	.word	0x00000000
.L_14:


//--------------------- .nv.compat                --------------------------
	.section	.nv.compat,"",@"SHT_CUDA_COMPAT_INFO"
	.align	4
        /*0000*/ 	.byte	0x02, 0x09, 0x00, 0x00, 0x02, 0x02, 0x01, 0x00, 0x02, 0x05, 0x05, 0x00, 0x03, 0x07, 0x01, 0x01
        /*0010*/ 	.byte	0x02, 0x03, 0x00, 0x00, 0x02, 0x06, 0x01, 0x00, 0x04, 0x0b, 0x08, 0x00, 0x01, 0x00, 0x00, 0x00
        /*0020*/ 	.byte	0x00, 0x00, 0x00, 0x00


//--------------------- .nv.info._Z6showeriPfS_Pi --------------------------
	.section	.nv.info._Z6showeriPfS_Pi,"",@"SHT_CUDA_INFO"
	.sectionflags	@""
	.align	4


	//----- nvinfo : EIATTR_CUDA_API_VERSION
	.align		4
        /*0000*/ 	.byte	0x04, 0x37
        /*0002*/ 	.short	(.L_16 - .L_15)
.L_15:
        /*0004*/ 	.word	0x00000082


	//----- nvinfo : EIATTR_KPARAM_INFO
	.align		4
.L_16:
        /*0008*/ 	.byte	0x04, 0x17
        /*000a*/ 	.short	(.L_18 - .L_17)
.L_17:
        /*000c*/ 	.word	0x00000000
        /*0010*/ 	.short	0x0003
        /*0012*/ 	.short	0x0018
        /*0014*/ 	.byte	0x00, 0xf5, 0x21, 0x00


	//----- nvinfo : EIATTR_KPARAM_INFO
	.align		4
.L_18:
        /*0018*/ 	.byte	0x04, 0x17
        /*001a*/ 	.short	(.L_20 - .L_19)
.L_19:
        /*001c*/ 	.word	0x00000000
        /*0020*/ 	.short	0x0002
        /*0022*/ 	.short	0x0010
        /*0024*/ 	.byte	0x00, 0xf5, 0x21, 0x00


	//----- nvinfo : EIATTR_KPARAM_INFO
	.align		4
.L_20:
        /*0028*/ 	.byte	0x04, 0x17
        /*002a*/ 	.short	(.L_22 - .L_21)
.L_21:
        /*002c*/ 	.word	0x00000000
        /*0030*/ 	.short	0x0001
        /*0032*/ 	.short	0x0008
        /*0034*/ 	.byte	0x00, 0xf5, 0x21, 0x00


	//----- nvinfo : EIATTR_KPARAM_INFO
	.align		4
.L_22:
        /*0038*/ 	.byte	0x04, 0x17
        /*003a*/ 	.short	(.L_24 - .L_23)
.L_23:
        /*003c*/ 	.word	0x00000000
        /*0040*/ 	.short	0x0000
        /*0042*/ 	.short	0x0000
        /*0044*/ 	.byte	0x00, 0xf0, 0x11, 0x00


	//----- nvinfo : EIATTR_SPARSE_MMA_MASK
	.align		4
.L_24:
        /*0048*/ 	.byte	0x03, 0x50
        /*004a*/ 	.short	0x0000


	//----- nvinfo : EIATTR_MAXREG_COUNT
	.align		4
        /*004c*/ 	.byte	0x03, 0x1b
        /*004e*/ 	.short	0x00ff


	//----- nvinfo : EIATTR_MERCURY_ISA_VERSION
	.align		4
        /*0050*/ 	.byte	0x03, 0x5f
        /*0052*/ 	.short	0x0101


	//----- nvinfo : EIATTR_VRC_CTA_INIT_COUNT
	.align		4
        /*0054*/ 	.byte	0x02, 0x4a
	.zero		1
	.zero		1


	//----- nvinfo : EIATTR_EXIT_INSTR_OFFSETS
	.align		4
        /*0058*/ 	.byte	0x04, 0x1c
        /*005a*/ 	.short	(.L_26 - .L_25)


	//   ....[0]....
.L_25:
        /*005c*/ 	.word	0x00000030


	//   ....[1]....
        /*0060*/ 	.word	0x00000440


	//----- nvinfo : EIATTR_CBANK_PARAM_SIZE
	.align		4
.L_26:
        /*0064*/ 	.byte	0x03, 0x19
        /*0066*/ 	.short	0x0020


	//----- nvinfo : EIATTR_PARAM_CBANK
	.align		4
        /*0068*/ 	.byte	0x04, 0x0a
        /*006a*/ 	.short	(.L_28 - .L_27)
	.align		4
.L_27:
        /*006c*/ 	.word	index@(.nv.constant0._Z6showeriPfS_Pi)
        /*0070*/ 	.short	0x0380
        /*0072*/ 	.short	0x0020


	//----- nvinfo : EIATTR_SW_WAR
	.align		4
.L_28:
        /*0074*/ 	.byte	0x04, 0x36
        /*0076*/ 	.short	(.L_30 - .L_29)
.L_29:
        /*0078*/ 	.word	0x00000008
.L_30:


//--------------------- .nv.callgraph             --------------------------
	.section	.nv.callgraph,"",@"SHT_CUDA_CALLGRAPH"
	.align	4
	.sectionentsize	8
	.align		4
        /*0000*/ 	.word	0x00000000
	.align		4
        /*0004*/ 	.word	0xffffffff
	.align		4
        /*0008*/ 	.word	0x00000000
	.align		4
        /*000c*/ 	.word	0xfffffffe
	.align		4
        /*0010*/ 	.word	0x00000000
	.align		4
        /*0014*/ 	.word	0xfffffffd
	.align		4
        /*0018*/ 	.word	0x00000000
	.align		4
        /*001c*/ 	.word	0xfffffffc


//--------------------- .nv.constant4             --------------------------
	.section	.nv.constant4,"a",@progbits
	.align	8
	.align		8
.nv.constant4:
        /*0000*/ 	.dword	precalc_xorwow_matrix
	.align		8
        /*0008*/ 	.dword	precalc_xorwow_offset_matrix
	.align		8
        /*0010*/ 	.dword	mrg32k3aM1
	.align		8
        /*0018*/ 	.dword	mrg32k3aM2
	.align		8
        /*0020*/ 	.dword	mrg32k3aM1SubSeq
	.align		8
        /*0028*/ 	.dword	mrg32k3aM2SubSeq
	.align		8
        /*0030*/ 	.dword	mrg32k3aM1Seq
	.align		8
        /*0038*/ 	.dword	mrg32k3aM2Seq


//--------------------- .nv.constant3             --------------------------
	.section	.nv.constant3,"a",@progbits
	.align	8
.nv.constant3:
	.type		__cr_lgamma_table,@object
	.size		__cr_lgamma_table,(.L_8 - __cr_lgamma_table)
__cr_lgamma_table:
        /*0000*/ 	.byte	0x00, 0x00, 0x00, 0x00, 0x00, 0x00, 0x00, 0x00, 0x00, 0x00, 0x00, 0x00, 0x00, 0x00, 0x00, 0x00
        /*0010*/ 	.byte	0xef, 0x39, 0xfa, 0xfe, 0x42, 0x2e, 0xe6, 0x3f, 0x02, 0x20, 0x2a, 0xfa, 0x0b, 0xab, 0xfc, 0x3f
        /*0020*/ 	.byte	0xf9, 0x2c, 0x92, 0x7c, 0xa7, 0x6c, 0x09, 0x40, 0xc9, 0x79, 0x44, 0x3c, 0x64, 0x26, 0x13, 0x40
        /*0030*/ 	.byte	0xca, 0x01, 0xcf, 0x3a, 0x27, 0x51, 0x1a, 0x40, 0x30, 0xcc, 0x2d, 0xf3, 0xe1, 0x0c, 0x21, 0x40
        /*0040*/ 	.byte	0x0d, 0xb7, 0xfc, 0x82, 0x8e, 0x35, 0x25, 0x40
.L_8:


//--------------------- .text._Z6showeriPfS_Pi    --------------------------
	.section	.text._Z6showeriPfS_Pi,"ax",@progbits
	.align	128
        .global         _Z6showeriPfS_Pi
        .type           _Z6showeriPfS_Pi,@function
        .size           _Z6showeriPfS_Pi,(.L_x_6 - _Z6showeriPfS_Pi)
        .other          _Z6showeriPfS_Pi,@"STO_CUDA_ENTRY STV_DEFAULT"
_Z6showeriPfS_Pi:
.text._Z6showeriPfS_Pi:
[----:B------:R-:W-:Y:S01]  /*0000*/  LDC R1, c[0x0][0x37c] ;  /* 0x0000df00ff017b82 */ /* 0x000fe20000000800 */
[----:B------:R-:W0:Y:S02]  /*0010*/  LDCU UR4, c[0x0][0x380] ;  /* 0x00007000ff0477ac */ /* 0x000e240008000800 */
[----:B0-----:R-:W-:-:S13]  /*0020*/  ISETP.LE.AND P0, PT, RZ, UR4, PT ;  /* 0x00000004ff007c0c */ /* 0x001fda000bf03270 */
[----:B------:R-:W-:Y:S05]  /*0030*/  @!P0 EXIT ;  /* 0x000000000000894d */ /* 0x000fea0003800000 */
[----:B------:R-:W0:Y:S01]  /*0040*/  LDCU UR8, c[0x0][0x380] ;  /* 0x00007000ff0877ac */ /* 0x000e220008000800 */
[----:B------:R-:W1:Y:S01]  /*0050*/  LDCU.64 UR12, c[0x0][0x358] ;  /* 0x00006b00ff0c77ac */ /* 0x000e620008000a00 */
[----:B------:R-:W-:Y:S01]  /*0060*/  UMOV UR4, 0x511db0d6 ;  /* 0x511db0d600047882 */ /* 0x000fe20000000000 */
[----:B------:R-:W-:Y:S01]  /*0070*/  UMOV UR5, 0xdcd8f87c ;  /* 0xdcd8f87c00057882 */ /* 0x000fe20000000000 */
[----:B------:R-:W-:Y:S01]  /*0080*/  UMOV UR6, 0xf8a42704 ;  /* 0xf8a4270400067882 */ /* 0x000fe20000000000 */
[----:B------:R-:W-:Y:S01]  /*0090*/  UMOV UR7, 0x455f2458 ;  /* 0x455f245800077882 */ /* 0x000fe20000000000 */
[----:B------:R-:W-:Y:S01]  /*00a0*/  UMOV UR11, 0x2abc4dd5 ;  /* 0x2abc4dd5000b7882 */ /* 0x000fe20000000000 */
[----:B0-----:R-:W-:Y:S01]  /*00b0*/  MOV R7, UR8 ;  /* 0x0000000800077c02 */ /* 0x001fe20008000f00 */
[----:B-1----:R-:W-:-:S06]  /*00c0*/  UMOV UR8, 0x58213ed2 ;  /* 0x58213ed200087882 */ /* 0x002fcc0000000000 */
.L_x_4:
[----:B------:R-:W0:Y:S02]  /*00d0*/  LDC.64 R4, c[0x0][0x388] ;  /* 0x0000e200ff047b82 */ /* 0x000e240000000a00 */
[----:B0-----:R-:W-:-:S05]  /*00e0*/  IMAD.WIDE.U32 R4, R7, 0x4, R4 ;  /* 0x0000000407047825 */ /* 0x001fca00078e0004 */
[----:B------:R-:W2:Y:S02]  /*00f0*/  LDG.E R0, desc[UR12][R4.64] ;  /* 0x0000000c04007981 */ /* 0x000ea4000c1e1900 */
[----:B--2---:R-:W-:-:S13]  /*0100*/  FSETP.GT.AND P0, PT, R0, RZ, PT ;  /* 0x000000ff0000720b */ /* 0x004fda0003f04000 */
[----:B------:R-:W-:Y:S05]  /*0110*/  @!P0 BRA `(.L_x_0) ;  /* 0x0000000000bc8947 */ /* 0x000fea0003800000 */
[----:B------:R-:W0:Y:S02]  /*0120*/  LDC.64 R2, c[0x0][0x388] ;  /* 0x0000e200ff027b82 */ /* 0x000e240000000a00 */
.L_x_3:
[----:B------:R-:W-:Y:S01]  /*0130*/  USHF.R.U32.HI UR9, URZ, 0x2, UR8 ;  /* 0x00000002ff097899 */ /* 0x000fe20008011608 */
[----:B------:R-:W-:Y:S01]  /*0140*/  HFMA2 R9, -RZ, RZ, 0.1171875, 0 ;  /* 0x2f800000ff097431 */ /* 0x000fe200000001ff */
[----:B------:R-:W-:Y:S02]  /*0150*/  UIADD3 UR11, UPT, UPT, UR11, 0x587c5, URZ ;  /* 0x000587c50b0b7890 */ /* 0x000fe4000fffe0ff */
[----:B------:R-:W-:Y:S02]  /*0160*/  ULOP3.LUT UR9, UR9, UR8, URZ, 0x3c, !UPT ;  /* 0x0000000809097292 */ /* 0x000fe4000f8e3cff */
[----:B------:R-:W-:Y:S02]  /*0170*/  USHF.L.U32 UR8, UR4, 0x4, URZ ;  /* 0x0000000404087899 */ /* 0x000fe400080006ff */
[----:B------:R-:W-:-:S04]  /*0180*/  USHF.L.U32 UR10, UR9, 0x1, URZ ;  /* 0x00000001090a7899 */ /* 0x000fc800080006ff */
[----:B------:R-:W-:-:S04]  /*0190*/  ULOP3.LUT UR8, UR4, UR8, UR10, 0x96, !UPT ;  /* 0x0000000804087292 */ /* 0x000fc8000f8e960a */
[----:B------:R-:W-:-:S04]  /*01a0*/  ULOP3.LUT UR9, UR8, UR9, URZ, 0x3c, !UPT ;  /* 0x0000000908097292 */ /* 0x000fc8000f8e3cff */
[----:B------:R-:W-:-:S06]  /*01b0*/  UIADD3 UR8, UPT, UPT, UR9, UR11, URZ ;  /* 0x0000000b09087290 */ /* 0x000fcc000fffe0ff */
[----:B------:R-:W-:Y:S01]  /*01c0*/  I2FP.F32.U32 R6, UR8 ;  /* 0x0000000800067c45 */ /* 0x000fe20008201000 */
[----:B------:R-:W-:Y:S01]  /*01d0*/  UMOV UR8, UR7 ;  /* 0x0000000700087c82 */ /* 0x000fe20008000000 */
[----:B------:R-:W-:Y:S01]  /*01e0*/  UMOV UR7, UR6 ;  /* 0x0000000600077c82 */ /* 0x000fe20008000000 */
[----:B------:R-:W-:Y:S01]  /*01f0*/  UMOV UR6, UR5 ;  /* 0x0000000500067c82 */ /* 0x000fe20008000000 */
[----:B------:R-:W-:Y:S01]  /*0200*/  UMOV UR5, UR4 ;  /* 0x0000000400057c82 */ /* 0x000fe20008000000 */
[----:B------:R-:W-:Y:S01]  /*0210*/  FFMA R6, R6, R9, 1.1641532182693481445e-10 ;  /* 0x2f00000006067423 */ /* 0x000fe20000000009 */
[----:B------:R-:W-:-:S04]  /*0220*/  UMOV UR4, UR9 ;  /* 0x0000000900047c82 */ /* 0x000fc80008000000 */
[----:B------:R-:W-:-:S13]  /*0230*/  FSETP.GEU.AND P0, PT, R6, 0.5, PT ;  /* 0x3f0000000600780b */ /* 0x000fda0003f0e000 */
[----:B------:R-:W-:Y:S05]  /*0240*/  @P0 BRA `(.L_x_1) ;  /* 0x0000000000380947 */ /* 0x000fea0003800000 */
[----:B------:R-:W1:Y:S01]  /*0250*/  LDC.64 R8, c[0x0][0x390] ;  /* 0x0000e400ff087b82 */ /* 0x000e620000000a00 */
[----:B------:R-:W-:-:S05]  /*0260*/  FMUL R15, R0, 0.20000000298023223877 ;  /* 0x3e4ccccd000f7820 */ /* 0x000fca0000400000 */
[----:B------:R-:W-:-:S13]  /*0270*/  FSETP.GEU.AND P0, PT, R15, 0.0010000000474974513054, PT ;  /* 0x3a83126f0f00780b */ /* 0x000fda0003f0e000 */
[----:B-1----:R-:W2:Y:S02]  /*0280*/  @!P0 LDG.E R11, desc[UR12][R8.64] ;  /* 0x0000000c080b8981 */ /* 0x002ea4000c1e1900 */
[----:B--2---:R-:W-:-:S05]  /*0290*/  @!P0 FADD R11, R11, R0 ;  /* 0x000000000b0b8221 */ /* 0x004fca0000000000 */
[----:B------:R1:W-:Y:S04]  /*02a0*/  @!P0 STG.E desc[UR12][R8.64], R11 ;  /* 0x0000000b08008986 */ /* 0x0003e8000c10190c */
[----:B------:R1:W-:Y:S04]  /*02b0*/  @!P0 STG.E desc[UR12][R4.64], RZ ;  /* 0x000000ff04008986 */ /* 0x0003e8000c10190c */
[----:B------:R-:W2:Y:S02]  /*02c0*/  @P0 LDG.E R0, desc[UR12][R8.64] ;  /* 0x0000000c08000981 */ /* 0x000ea4000c1e1900 */
[----:B--2---:R-:W-:-:S05]  /*02d0*/  @P0 FADD R13, R15, R0 ;  /* 0x000000000f0d0221 */ /* 0x004fca0000000000 */
[----:B------:R1:W-:Y:S04]  /*02e0*/  @P0 STG.E desc[UR12][R8.64], R13 ;  /* 0x0000000d08000986 */ /* 0x0003e8000c10190c */
[----:B------:R-:W2:Y:S02]  /*02f0*/  @P0 LDG.E R0, desc[UR12][R4.64] ;  /* 0x0000000c04000981 */ /* 0x000ea4000c1e1900 */
[----:B--2---:R-:W-:-:S05]  /*0300*/  @P0 FADD R15, -R15, R0 ;  /* 0x000000000f0f0221 */ /* 0x004fca0000000100 */
[----:B------:R1:W-:Y:S01]  /*0310*/  @P0 STG.E desc[UR12][R4.64], R15 ;  /* 0x0000000f04000986 */ /* 0x0003e2000c10190c */
[----:B------:R-:W-:Y:S05]  /*0320*/  BRA `(.L_x_2) ;  /* 0x0000000000287947 */ /* 0x000fea0003800000 */
.L_x_1:
[----:B------:R-:W1:Y:S01]  /*0330*/  LDC.64 R8, c[0x0][0x398] ;  /* 0x0000e600ff087b82 */ /* 0x000e620000000a00 */
[----:B------:R-:W-:Y:S01]  /*0340*/  FMUL R13, R0, 0.5 ;  /* 0x3f000000000d7820 */ /* 0x000fe20000400000 */
[----:B0-----:R-:W-:-:S04]  /*0350*/  IMAD.WIDE.U32 R10, R7, 0x4, R2 ;  /* 0x00000004070a7825 */ /* 0x001fc800078e0002 */
[----:B------:R-:W-:-:S05]  /*0360*/  FADD R15, -R13, R0 ;  /* 0x000000000d0f7221 */ /* 0x000fca0000000100 */
[----:B------:R0:W-:Y:S04]  /*0370*/  STG.E desc[UR12][R4.64], R15 ;  /* 0x0000000f04007986 */ /* 0x0001e8000c10190c */
[----:B------:R0:W-:Y:S04]  /*0380*/  STG.E desc[UR12][R10.64+0x4], R13 ;  /* 0x0000040d0a007986 */ /* 0x0001e8000c10190c */
[----:B-1----:R-:W2:Y:S01]  /*0390*/  LDG.E R0, desc[UR12][R8.64] ;  /* 0x0000000c08007981 */ /* 0x002ea2000c1e1900 */
[----:B------:R-:W-:Y:S02]  /*03a0*/  IADD3 R7, PT, PT, R7, 0x1, RZ ;  /* 0x0000000107077810 */ /* 0x000fe40007ffe0ff */
[----:B--2---:R-:W-:-:S05]  /*03b0*/  IADD3 R17, PT, PT, R0, 0x1, RZ ;  /* 0x0000000100117810 */ /* 0x004fca0007ffe0ff */
[----:B------:R0:W-:Y:S02]  /*03c0*/  STG.E desc[UR12][R8.64], R17 ;  /* 0x0000001108007986 */ /* 0x0001e4000c10190c */
.L_x_2:
[----:B01----:R-:W-:-:S05]  /*03d0*/  IMAD.WIDE.U32 R4, R7, 0x4, R2 ;  /* 0x0000000407047825 */ /* 0x003fca00078e0002 */
[----:B------:R-:W2:Y:S02]  /*03e0*/  LDG.E R0, desc[UR12][R4.64] ;  /* 0x0000000c04007981 */ /* 0x000ea4000c1e1900 */
[----:B--2---:R-:W-:-:S13]  /*03f0*/  FSETP.GT.AND P0, PT, R0, RZ, PT ;  /* 0x000000ff0000720b */ /* 0x004fda0003f04000 */
[----:B------:R-:W-:Y:S05]  /*0400*/  @P0 BRA `(.L_x_3) ;  /* 0xfffffffc00480947 */ /* 0x000fea000383ffff */
.L_x_0:
[C---:B------:R-:W-:Y:S02]  /*0410*/  ISETP.GT.AND P0, PT, R7.reuse, RZ, PT ;  /* 0x000000ff0700720c */ /* 0x040fe40003f04270 */
[----:B------:R-:W-:-:S11]  /*0420*/  IADD3 R7, PT, PT, R7, -0x1, RZ ;  /* 0xffffffff07077810 */ /* 0x000fd60007ffe0ff */
[----:B------:R-:W-:Y:S05]  /*0430*/  @P0 BRA `(.L_x_4) ;  /* 0xfffffffc00240947 */ /* 0x000fea000383ffff */
[----:B------:R-:W-:Y:S05]  /*0440*/  EXIT ;  /* 0x000000000000794d */ /* 0x000fea0003800000 */
.L_x_5:
[----:B------:R-:W-:-:S00]  /*0450*/  BRA `(.L_x_5) ;  /* 0xfffffffc00fc7947 */ /* 0x000fc0000383ffff */
[----:B------:R-:W-:-:S00]  /*0460*/  NOP ;  /* 0x0000000000007918 */ /* 0x000fc00000000000 */
        /* <DEDUP_REMOVED lines=9> */
.L_x_6:


//--------------------- .nv.global.init           --------------------------
	.section	.nv.global.init,"aw",@progbits
	.align	4
.nv.global.init:
	.type		mrg32k3aM1SubSeq,@object
	.size		mrg32k3aM1SubSeq,(mrg32k3aM2SubSeq - mrg32k3aM1SubSeq)
mrg32k3aM1SubSeq:
        /*0000*/ 	.byte	0x0b, 0xcc, 0xee, 0x04, 0x73, 0x29, 0x8b, 0x6f, 0xf6, 0x53, 0x03, 0xf6, 0x23, 0xf6, 0xea, 0xda
        /* <DEDUP_REMOVED lines=125> */
	.type		mrg32k3aM2SubSeq,@object
	.size		mrg32k3aM2SubSeq,(mrg32k3aM1 - mrg32k3aM2SubSeq)
mrg32k3aM2SubSeq:
        /* <DEDUP_REMOVED lines=126> */
	.type		mrg32k3aM1,@object
	.size		mrg32k3aM1,(mrg32k3aM1Seq - mrg32k3aM1)
mrg32k3aM1:
        /* <DEDUP_REMOVED lines=144> */
	.type		mrg32k3aM1Seq,@object
	.size		mrg32k3aM1Seq,(mrg32k3aM2 - mrg32k3aM1Seq)
mrg32k3aM1Seq:
        /* <DEDUP_REMOVED lines=144> */
	.type		mrg32k3aM2,@object
	.size		mrg32k3aM2,(mrg32k3aM2Seq - mrg32k3aM2)
mrg32k3aM2:
        /* <DEDUP_REMOVED lines=144> */
	.type		mrg32k3aM2Seq,@object
	.size		mrg32k3aM2Seq,(precalc_xorwow_matrix - mrg32k3aM2Seq)
mrg32k3aM2Seq:
        /* <DEDUP_REMOVED lines=144> */
	.type		precalc_xorwow_matrix,@object
	.size		precalc_xorwow_matrix,(precalc_xorwow_offset_matrix - precalc_xorwow_matrix)
precalc_xorwow_matrix:
        /* <DEDUP_REMOVED lines=6400> */
	.type		precalc_xorwow_offset_matrix,@object
	.size		precalc_xorwow_offset_matrix,(.L_1 - precalc_xorwow_offset_matrix)
precalc_xorwow_offset_matrix:
        /* <DEDUP_REMOVED lines=6400> */
.L_1:


//--------------------- .nv.shared.reserved.0     --------------------------
	.section	.nv.shared.reserved.0,"aw",@nobits
	.weak		__nv_reservedSMEM_offset_0_alias
	.size		__nv_reservedSMEM_offset_0_alias, 0, 64
	.other		__nv_reservedSMEM_offset_0_alias,@"STO_CUDA_RESERVED_SHARED STV_DEFAULT"
__nv_reservedSMEM_offset_0_alias:
	.zero		0
	.zero		64


//--------------------- .nv.constant0._Z6showeriPfS_Pi --------------------------
	.section	.nv.constant0._Z6showeriPfS_Pi,"a",@progbits
	.sectionflags	@""
	.align	4
.nv.constant0._Z6showeriPfS_Pi:
	.zero		928


//--------------------- SYMBOLS --------------------------

	.type		.nv.reservedSmem.offset0,@object
	.size		.nv.reservedSmem.offset0,0x4
